	.headerflags	@"EF_CUDA_TEXMODE_UNIFIED EF_CUDA_64BIT_ADDRESS EF_CUDA_ACCELERATORS EF_CUDA_SM90 EF_CUDA_VIRTUAL_SM(EF_CUDA_SM90)"
	.elftype	@"ET_EXEC"


//--------------------- .nv.info                  --------------------------
	.section	.nv.info,"",@"SHT_CUDA_INFO"
	.align	4


	//----- nvinfo : EIATTR_REGCOUNT
	.align		4
        /*0000*/ 	.byte	0x04, 0x2f
        /*0002*/ 	.short	(.L_3 - .L_2)
	.align		4
.L_2:
        /*0004*/ 	.word	index@(triton_poi_fused__native_batch_norm_legit_no_training_convolution_relu_5)
        /*0008*/ 	.word	0x00000016


	//----- nvinfo : EIATTR_MIN_STACK_SIZE
	.align		4
.L_3:
        /*000c*/ 	.byte	0x04, 0x12
        /*000e*/ 	.short	(.L_5 - .L_4)
	.align		4
.L_4:
        /*0010*/ 	.word	index@(triton_poi_fused__native_batch_norm_legit_no_training_convolution_relu_5)
        /*0014*/ 	.word	0x00000000


	//----- nvinfo : EIATTR_FRAME_SIZE
	.align		4
.L_5:
        /*0018*/ 	.byte	0x04, 0x11
        /*001a*/ 	.short	(.L_7 - .L_6)
	.align		4
.L_6:
        /*001c*/ 	.word	index@(triton_poi_fused__native_batch_norm_legit_no_training_convolution_relu_5)
        /*0020*/ 	.word	0x00000000


	//----- nvinfo : EIATTR_MIN_STACK_SIZE
	.align		4
.L_7:
        /*0024*/ 	.byte	0x04, 0x12
        /*0026*/ 	.short	(.L_9 - .L_8)
	.align		4
.L_8:
        /*0028*/ 	.word	index@(triton_poi_fused__native_batch_norm_legit_no_training_convolution_relu_5)
        /*002c*/ 	.word	0x00000000
.L_9:


//--------------------- .nv.info.triton_poi_fused__native_batch_norm_legit_no_training_convolution_relu_5 --------------------------
	.section	.nv.info.triton_poi_fused__native_batch_norm_legit_no_training_convolution_relu_5,"",@"SHT_CUDA_INFO"
	.sectionflags	@""
	.align	4


	//----- nvinfo : EIATTR_CUDA_API_VERSION
	.align		4
        /*0000*/ 	.byte	0x04, 0x37
        /*0002*/ 	.short	(.L_11 - .L_10)
.L_10:
        /*0004*/ 	.word	0x0000007c


	//----- nvinfo : EIATTR_KPARAM_INFO
	.align		4
.L_11:
        /*0008*/ 	.byte	0x04, 0x17
        /*000a*/ 	.short	(.L_13 - .L_12)
.L_12:
        /*000c*/ 	.word	0x00000000
        /*0010*/ 	.short	0x0007
        /*0012*/ 	.short	0x0038
        /*0014*/ 	.byte	0x00, 0xf0, 0x11, 0x00


	//----- nvinfo : EIATTR_KPARAM_INFO
	.align		4
.L_13:
        /*0018*/ 	.byte	0x04, 0x17
        /*001a*/ 	.short	(.L_15 - .L_14)
.L_14:
        /*001c*/ 	.word	0x00000000
        /*0020*/ 	.short	0x0006
        /*0022*/ 	.short	0x0030
        /*0024*/ 	.byte	0x00, 0xf4, 0x21, 0x00


	//----- nvinfo : EIATTR_KPARAM_INFO
	.align		4
.L_15:
        /*0028*/ 	.byte	0x04, 0x17
        /*002a*/ 	.short	(.L_17 - .L_16)
.L_16:
        /*002c*/ 	.word	0x00000000
        /*0030*/ 	.short	0x0005
        /*0032*/ 	.short	0x0028
        /*0034*/ 	.byte	0x00, 0xf4, 0x21, 0x00


	//----- nvinfo : EIATTR_KPARAM_INFO
	.align		4
.L_17:
        /*0038*/ 	.byte	0x04, 0x17
        /*003a*/ 	.short	(.L_19 - .L_18)
.L_18:
        /*003c*/ 	.word	0x00000000
        /*0040*/ 	.short	0x0004
        /*0042*/ 	.short	0x0020
        /*0044*/ 	.byte	0x00, 0xf4, 0x21, 0x00


	//----- nvinfo : EIATTR_KPARAM_INFO
	.align		4
.L_19:
        /*0048*/ 	.byte	0x04, 0x17
        /*004a*/ 	.short	(.L_21 - .L_20)
.L_20:
        /*004c*/ 	.word	0x00000000
        /*0050*/ 	.short	0x0003
        /*0052*/ 	.short	0x0018
        /*0054*/ 	.byte	0x00, 0xf4, 0x21, 0x00


	//----- nvinfo : EIATTR_KPARAM_INFO
	.align		4
.L_21:
        /*0058*/ 	.byte	0x04, 0x17
        /*005a*/ 	.short	(.L_23 - .L_22)
.L_22:
        /*005c*/ 	.word	0x00000000
        /*0060*/ 	.short	0x0002
        /*0062*/ 	.short	0x0010
        /*0064*/ 	.byte	0x00, 0xf4, 0x21, 0x00


	//----- nvinfo : EIATTR_KPARAM_INFO
	.align		4
.L_23:
        /*0068*/ 	.byte	0x04, 0x17
        /*006a*/ 	.short	(.L_25 - .L_24)
.L_24:
        /*006c*/ 	.word	0x00000000
        /*0070*/ 	.short	0x0001
        /*0072*/ 	.short	0x0008
        /*0074*/ 	.byte	0x00, 0xf4, 0x21, 0x00


	//----- nvinfo : EIATTR_KPARAM_INFO
	.align		4
.L_25:
        /*0078*/ 	.byte	0x04, 0x17
        /*007a*/ 	.short	(.L_27 - .L_26)
.L_26:
        /*007c*/ 	.word	0x00000000
        /*0080*/ 	.short	0x0000
        /*0082*/ 	.short	0x0000
        /*0084*/ 	.byte	0x00, 0xf4, 0x21, 0x00


	//----- nvinfo : EIATTR_SPARSE_MMA_MASK
	.align		4
.L_27:
        /*0088*/ 	.byte	0x03, 0x50
        /*008a*/ 	.short	0x0000


	//----- nvinfo : EIATTR_MAXREG_COUNT
	.align		4
        /*008c*/ 	.byte	0x03, 0x1b
        /*008e*/ 	.short	0x00ff


	//----- nvinfo : EIATTR_EXIT_INSTR_OFFSETS
	.align		4
        /*0090*/ 	.byte	0x04, 0x1c
        /*0092*/ 	.short	(.L_29 - .L_28)


	//   ....[0]....
.L_28:
        /*0094*/ 	.word	0x000003c0


	//----- nvinfo : EIATTR_REQNTID
	.align		4
.L_29:
        /*0098*/ 	.byte	0x04, 0x10
        /*009a*/ 	.short	(.L_31 - .L_30)
.L_30:
        /*009c*/ 	.word	0x00000100
        /*00a0*/ 	.word	0x00000001
        /*00a4*/ 	.word	0x00000001


	//----- nvinfo : EIATTR_CBANK_PARAM_SIZE
	.align		4
.L_31:
        /*00a8*/ 	.byte	0x03, 0x19
        /*00aa*/ 	.short	0x003c


	//----- nvinfo : EIATTR_PARAM_CBANK
	.align		4
        /*00ac*/ 	.byte	0x04, 0x0a
        /*00ae*/ 	.short	(.L_33 - .L_32)
	.align		4
.L_32:
        /*00b0*/ 	.word	index@(.nv.constant0.triton_poi_fused__native_batch_norm_legit_no_training_convolution_relu_5)
        /*00b4*/ 	.short	0x0210
        /*00b6*/ 	.short	0x003c


	//----- nvinfo : EIATTR_SW_WAR
	.align		4
.L_33:
        /*00b8*/ 	.byte	0x04, 0x36
        /*00ba*/ 	.short	(.L_35 - .L_34)
.L_34:
        /*00bc*/ 	.word	0x00000008
.L_35:


//--------------------- .nv.callgraph             --------------------------
	.section	.nv.callgraph,"",@"SHT_CUDA_CALLGRAPH"
	.align	4
	.sectionentsize	8
	.align		4
        /*0000*/ 	.word	0x00000000
	.align		4
        /*0004*/ 	.word	0xffffffff
	.align		4
        /*0008*/ 	.word	0x00000000
	.align		4
        /*000c*/ 	.word	0xfffffffe
	.align		4
        /*0010*/ 	.word	0x00000000
	.align		4
        /*0014*/ 	.word	0xfffffffd
	.align		4
        /*0018*/ 	.word	0x00000000
	.align		4
        /*001c*/ 	.word	0xfffffffc


//--------------------- .nv.constant4             --------------------------
	.section	.nv.constant4,"a",@progbits
	.align	8
	.align		8
.nv.constant4:
        /*0000*/ 	.dword	_$_str
	.align		8
        /*0008*/ 	.dword	_$_str_$_2


//--------------------- .text.triton_poi_fused__native_batch_norm_legit_no_training_convolution_relu_5 --------------------------
	.section	.text.triton_poi_fused__native_batch_norm_legit_no_training_convolution_relu_5,"ax",@progbits
	.align	128
        .global         triton_poi_fused__native_batch_norm_legit_no_training_convolution_relu_5
        .type           triton_poi_fused__native_batch_norm_legit_no_training_convolution_relu_5,@function
        .size           triton_poi_fused__native_batch_norm_legit_no_training_convolution_relu_5,(.L_x_1 - triton_poi_fused__native_batch_norm_legit_no_training_convolution_relu_5)
        .other          triton_poi_fused__native_batch_norm_legit_no_training_convolution_relu_5,@"STO_CUDA_ENTRY STV_DEFAULT"
triton_poi_fused__native_batch_norm_legit_no_training_convolution_relu_5:
.text.triton_poi_fused__native_batch_norm_legit_no_training_convolution_relu_5:
[----:B------:R-:W-:Y:S01]  /*0000*/  LDC R1, c[0x0][0x28] ;  /* 0x00000a00ff017b82 */ /* 0x000fe20000000800 */
[----:B------:R-:W1:Y:S07]  /*0010*/  S2R R0, SR_TID.X ;  /* 0x0000000000007919 */ /* 0x000e6e0000002100 */
[----:B------:R-:W2:Y:S01]  /*0020*/  LDC.64 R14, c[0x0][0x228] ;  /* 0x00008a00ff0e7b82 */ /* 0x000ea20000000a00 */
[----:B------:R-:W-:Y:S01]  /*0030*/  ULDC.64 UR4, c[0x0][0x208] ;  /* 0x0000820000047ab9 */ /* 0x000fe20000000a00 */
[----:B------:R-:W3:Y:S06]  /*0040*/  S2R R5, SR_CTAID.X ;  /* 0x0000000000057919 */ /* 0x000eec0000002500 */
[----:B------:R-:W4:Y:S08]  /*0050*/  LDC.64 R10, c[0x0][0x218] ;  /* 0x00008600ff0a7b82 */ /* 0x000f300000000a00 */
[----:B------:R-:W5:Y:S08]  /*0060*/  LDC.64 R12, c[0x0][0x220] ;  /* 0x00008800ff0c7b82 */ /* 0x000f700000000a00 */
[----:B------:R-:W4:Y:S01]  /*0070*/  LDC.64 R16, c[0x0][0x230] ;  /* 0x00008c00ff107b82 */ /* 0x000f220000000a00 */
[----:B-1----:R-:W-:-:S02]  /*0080*/  SHF.L.U32 R0, R0, 0x1, RZ ;  /* 0x0000000100007819 */ /* 0x002fc400000006ff */
[----:B---3--:R-:W-:Y:S02]  /*0090*/  SHF.R.S32.HI R3, RZ, 0x16, R5 ;  /* 0x00000016ff037819 */ /* 0x008fe40000011405 */
[----:B------:R-:W-:Y:S02]  /*00a0*/  LOP3.LUT R0, R0, 0x1fe, RZ, 0xc0, !PT ;  /* 0x000001fe00007812 */ /* 0x000fe400078ec0ff */
[----:B------:R-:W-:Y:S02]  /*00b0*/  SGXT R3, R3, 0x1 ;  /* 0x000000010303781a */ /* 0x000fe40000000200 */
[----:B------:R-:W-:-:S04]  /*00c0*/  LEA R0, R5, R0, 0x9 ;  /* 0x0000000005007211 */ /* 0x000fc800078e48ff */
[----:B------:R-:W-:-:S04]  /*00d0*/  LEA.HI R3, R3, R0, RZ, 0x6 ;  /* 0x0000000003037211 */ /* 0x000fc800078f30ff */
[----:B------:R-:W-:-:S05]  /*00e0*/  SHF.R.S32.HI R3, RZ, 0x6, R3 ;  /* 0x00000006ff037819 */ /* 0x000fca0000011403 */
[----:B------:R-:W-:-:S05]  /*00f0*/  IMAD.HI R2, R3, 0x2aaaaaab, RZ ;  /* 0x2aaaaaab03027827 */ /* 0x000fca00078e02ff */
[----:B------:R-:W-:-:S04]  /*0100*/  SHF.R.U32.HI R5, RZ, 0x1f, R2 ;  /* 0x0000001fff057819 */ /* 0x000fc80000011602 */
[----:B------:R-:W-:Y:S02]  /*0110*/  LEA.HI R2, R2, R5, RZ, 0x1a ;  /* 0x0000000502027211 */ /* 0x000fe400078fd0ff */
[----:B------:R-:W1:Y:S03]  /*0120*/  LDC.64 R4, c[0x0][0x238] ;  /* 0x00008e00ff047b82 */ /* 0x000e660000000a00 */
[----:B------:R-:W-:-:S04]  /*0130*/  IMAD R19, R2, -0x180, R3 ;  /* 0xfffffe8002137824 */ /* 0x000fc800078e0203 */
[C---:B--2---:R-:W-:Y:S01]  /*0140*/  IMAD.WIDE R14, R19.reuse, 0x4, R14 ;  /* 0x00000004130e7825 */ /* 0x044fe200078e020e */
[----:B------:R-:W2:Y:S04]  /*0150*/  LDC.64 R2, c[0x0][0x210] ;  /* 0x00008400ff027b82 */ /* 0x000ea80000000a00 */
[----:B------:R3:W3:Y:S01]  /*0160*/  LDG.E.EL R18, desc[UR4][R14.64] ;  /* 0x000000040e127981 */ /* 0x0006e2000c2e1900 */
[----:B----4-:R-:W-:-:S04]  /*0170*/  IMAD.WIDE R10, R19, 0x4, R10 ;  /* 0x00000004130a7825 */ /* 0x010fc800078e020a */
[----:B-----5:R-:W-:Y:S01]  /*0180*/  IMAD.WIDE R12, R19, 0x4, R12 ;  /* 0x00000004130c7825 */ /* 0x020fe200078e020c */
[----:B------:R4:W5:Y:S04]  /*0190*/  LDG.E.EL R8, desc[UR4][R10.64] ;  /* 0x000000040a087981 */ /* 0x000968000c2e1900 */
[----:B------:R-:W5:Y:S01]  /*01a0*/  LDG.E.EL R9, desc[UR4][R12.64] ;  /* 0x000000040c097981 */ /* 0x000f62000c2e1900 */
[----:B--2---:R-:W-:-:S05]  /*01b0*/  IMAD.WIDE R2, R0, 0x4, R2 ;  /* 0x0000000400027825 */ /* 0x004fca00078e0202 */
[----:B------:R-:W5:Y:S01]  /*01c0*/  LDG.E.64 R6, desc[UR4][R2.64] ;  /* 0x0000000402067981 */ /* 0x000f62000c1e1b00 */
[----:B0--3--:R-:W-:-:S04]  /*01d0*/  IMAD.WIDE R14, R19, 0x4, R16 ;  /* 0x00000004130e7825 */ /* 0x009fc800078e0210 */
[----:B-1----:R-:W-:Y:S02]  /*01e0*/  IMAD.WIDE R16, R19, 0x4, R4 ;  /* 0x0000000413107825 */ /* 0x002fe400078e0204 */
[----:B------:R-:W2:Y:S01]  /*01f0*/  LDG.E.EL R14, desc[UR4][R14.64] ;  /* 0x000000040e0e7981 */ /* 0x000ea2000c2e1900 */
[----:B----4-:R-:W-:Y:S01]  /*0200*/  HFMA2.MMA R10, -RZ, RZ, 1.625, 0 ;  /* 0x3e800000ff0a7435 */ /* 0x010fe200000001ff */
[----:B------:R-:W0:Y:S02]  /*0210*/  LDC.64 R4, c[0x0][0x240] ;  /* 0x00009000ff047b82 */ /* 0x000e240000000a00 */
[----:B------:R-:W2:Y:S01]  /*0220*/  LDG.E.EL R17, desc[UR4][R16.64] ;  /* 0x0000000410117981 */ /* 0x000ea2000c2e1900 */
[----:B0-----:R-:W-:-:S04]  /*0230*/  IMAD.WIDE R4, R0, 0x4, R4 ;  /* 0x0000000400047825 */ /* 0x001fc800078e0204 */
[----:B------:R-:W-:-:S04]  /*0240*/  FADD R18, R18, 9.9999999747524270788e-07 ;  /* 0x358637bd12127421 */ /* 0x000fc80000000000 */
[----:B------:R-:W0:Y:S02]  /*0250*/  MUFU.SQRT R19, R18 ;  /* 0x0000001200137308 */ /* 0x000e240000002000 */
[C---:B0-----:R-:W-:Y:S02]  /*0260*/  FSETP.GT.AND P0, PT, R19.reuse, 8.50705917302346158658e+37, PT ;  /* 0x7e8000001300780b */ /* 0x041fe40003f04000 */
[----:B------:R-:W-:-:S11]  /*0270*/  FSETP.GEU.AND P1, PT, R19, 1.175494350822287508e-38, PT ;  /* 0x008000001300780b */ /* 0x000fd60003f2e000 */
[----:B------:R-:W-:-:S04]  /*0280*/  @P0 FMUL R19, R19, 0.25 ;  /* 0x3e80000013130820 */ /* 0x000fc80000400000 */
[----:B------:R-:W-:-:S06]  /*0290*/  @!P1 FMUL R19, R19, 16777216 ;  /* 0x4b80000013139820 */ /* 0x000fcc0000400000 */
[----:B------:R-:W0:Y:S01]  /*02a0*/  MUFU.RCP R19, R19 ;  /* 0x0000001300137308 */ /* 0x000e220000001000 */
[----:B------:R-:W-:Y:S01]  /*02b0*/  FSEL R10, R10, 1, P0 ;  /* 0x3f8000000a0a7808 */ /* 0x000fe20000000000 */
[--C-:B-----5:R-:W-:Y:S01]  /*02c0*/  FADD R6, R6, R8.reuse ;  /* 0x0000000806067221 */ /* 0x120fe20000000000 */
[----:B------:R-:W-:-:S03]  /*02d0*/  FADD R7, R7, R8 ;  /* 0x0000000807077221 */ /* 0x000fc60000000000 */
[----:B------:R-:W-:Y:S01]  /*02e0*/  @!P1 FMUL R10, R10, 16777216 ;  /* 0x4b8000000a0a9820 */ /* 0x000fe20000400000 */
[C---:B------:R-:W-:Y:S01]  /*02f0*/  FADD R8, -R9.reuse, R6 ;  /* 0x0000000609087221 */ /* 0x040fe20000000100 */
[----:B------:R-:W-:Y:S02]  /*0300*/  FADD R9, -R9, R7 ;  /* 0x0000000709097221 */ /* 0x000fe40000000100 */
[----:B0-----:R-:W-:-:S04]  /*0310*/  FMUL R10, R19, R10 ;  /* 0x0000000a130a7220 */ /* 0x001fc80000400000 */
[-C--:B------:R-:W-:Y:S01]  /*0320*/  FMUL R8, R8, R10.reuse ;  /* 0x0000000a08087220 */ /* 0x080fe20000400000 */
[----:B------:R-:W-:-:S03]  /*0330*/  FMUL R10, R9, R10 ;  /* 0x0000000a090a7220 */ /* 0x000fc60000400000 */
[C-C-:B--2---:R-:W-:Y:S01]  /*0340*/  FFMA R8, R14.reuse, R8, R17.reuse ;  /* 0x000000080e087223 */ /* 0x144fe20000000011 */
[----:B------:R-:W-:-:S04]  /*0350*/  FFMA R10, R14, R10, R17 ;  /* 0x0000000a0e0a7223 */ /* 0x000fc80000000011 */
[----:B------:R-:W-:Y:S02]  /*0360*/  FSETP.GEU.AND P0, PT, R8, RZ, PT ;  /* 0x000000ff0800720b */ /* 0x000fe40003f0e000 */
[----:B------:R-:W-:Y:S02]  /*0370*/  FSETP.GEU.AND P1, PT, R10, RZ, PT ;  /* 0x000000ff0a00720b */ /* 0x000fe40003f2e000 */
[----:B------:R-:W-:Y:S02]  /*0380*/  FSEL R8, R8, RZ, P0 ;  /* 0x000000ff08087208 */ /* 0x000fe40000000000 */
[----:B------:R-:W-:Y:S01]  /*0390*/  FSEL R9, R10, RZ, P1 ;  /* 0x000000ff0a097208 */ /* 0x000fe20000800000 */
[----:B------:R-:W-:Y:S04]  /*03a0*/  STG.E.64 desc[UR4][R2.64], R6 ;  /* 0x0000000602007986 */ /* 0x000fe8000c101b04 */
[----:B------:R-:W-:Y:S01]  /*03b0*/  STG.E.64 desc[UR4][R4.64], R8 ;  /* 0x0000000804007986 */ /* 0x000fe2000c101b04 */
[----:B------:R-:W-:Y:S05]  /*03c0*/  EXIT ;  /* 0x000000000000794d */ /* 0x000fea0003800000 */
.L_x_0:
[----:B------:R-:W-:-:S00]  /*03d0*/  BRA `(.L_x_0) ;  /* 0xfffffffc00fc7947 */ /* 0x000fc0000383ffff */
[----:B------:R-:W-:-:S00]  /*03e0*/  NOP ;  /* 0x0000000000007918 */ /* 0x000fc00000000000 */
        /* <DEDUP_REMOVED lines=9> */
.L_x_1:


//--------------------- .nv.global.init           --------------------------
	.section	.nv.global.init,"aw",@progbits
.nv.global.init:
	.type		_$_str,@object
	.size		_$_str,(_$_str_$_2 - _$_str)
_$_str:
        /*0000*/ 	.byte	0x5f, 0x5f, 0x43, 0x55, 0x44, 0x41, 0x5f, 0x46, 0x54, 0x5a, 0x00
	.type		_$_str_$_2,@object
	.size		_$_str_$_2,(.L_1 - _$_str_$_2)
_$_str_$_2:
        /*000b*/ 	.byte	0x5f, 0x5f, 0x43, 0x55, 0x44, 0x41, 0x5f, 0x50, 0x52, 0x45, 0x43, 0x5f, 0x53, 0x51, 0x52, 0x54
        /*001b*/ 	.byte	0x00
.L_1:


//--------------------- .nv.constant0.triton_poi_fused__native_batch_norm_legit_no_training_convolution_relu_5 --------------------------
	.section	.nv.constant0.triton_poi_fused__native_batch_norm_legit_no_training_convolution_relu_5,"a",@progbits
	.sectionflags	@""
	.align	4
.nv.constant0.triton_poi_fused__native_batch_norm_legit_no_training_convolution_relu_5:
	.zero		588
